	.headerflags	@"EF_CUDA_TEXMODE_UNIFIED EF_CUDA_64BIT_ADDRESS EF_CUDA_ACCELERATORS EF_CUDA_SM90 EF_CUDA_VIRTUAL_SM(EF_CUDA_SM90)"
	.elftype	@"ET_EXEC"


//--------------------- .nv.info                  --------------------------
	.section	.nv.info,"",@"SHT_CUDA_INFO"
	.align	4


	//----- nvinfo : EIATTR_REGCOUNT
	.align		4
        /*0000*/ 	.byte	0x04, 0x2f
        /*0002*/ 	.short	(.L_3 - .L_2)
	.align		4
.L_2:
        /*0004*/ 	.word	index@(triton_poi_fused__native_batch_norm_legit_no_training_relu_17)
        /*0008*/ 	.word	0x00000026


	//----- nvinfo : EIATTR_MIN_STACK_SIZE
	.align		4
.L_3:
        /*000c*/ 	.byte	0x04, 0x12
        /*000e*/ 	.short	(.L_5 - .L_4)
	.align		4
.L_4:
        /*0010*/ 	.word	index@(triton_poi_fused__native_batch_norm_legit_no_training_relu_17)
        /*0014*/ 	.word	0x00000000


	//----- nvinfo : EIATTR_FRAME_SIZE
	.align		4
.L_5:
        /*0018*/ 	.byte	0x04, 0x11
        /*001a*/ 	.short	(.L_7 - .L_6)
	.align		4
.L_6:
        /*001c*/ 	.word	index@(triton_poi_fused__native_batch_norm_legit_no_training_relu_17)
        /*0020*/ 	.word	0x00000000


	//----- nvinfo : EIATTR_MIN_STACK_SIZE
	.align		4
.L_7:
        /*0024*/ 	.byte	0x04, 0x12
        /*0026*/ 	.short	(.L_9 - .L_8)
	.align		4
.L_8:
        /*0028*/ 	.word	index@(triton_poi_fused__native_batch_norm_legit_no_training_relu_17)
        /*002c*/ 	.word	0x00000000
.L_9:


//--------------------- .nv.info.triton_poi_fused__native_batch_norm_legit_no_training_relu_17 --------------------------
	.section	.nv.info.triton_poi_fused__native_batch_norm_legit_no_training_relu_17,"",@"SHT_CUDA_INFO"
	.sectionflags	@""
	.align	4


	//----- nvinfo : EIATTR_CUDA_API_VERSION
	.align		4
        /*0000*/ 	.byte	0x04, 0x37
        /*0002*/ 	.short	(.L_11 - .L_10)
.L_10:
        /*0004*/ 	.word	0x0000007c


	//----- nvinfo : EIATTR_KPARAM_INFO
	.align		4
.L_11:
        /*0008*/ 	.byte	0x04, 0x17
        /*000a*/ 	.short	(.L_13 - .L_12)
.L_12:
        /*000c*/ 	.word	0x00000000
        /*0010*/ 	.short	0x0005
        /*0012*/ 	.short	0x0028
        /*0014*/ 	.byte	0x00, 0xf0, 0x11, 0x00


	//----- nvinfo : EIATTR_KPARAM_INFO
	.align		4
.L_13:
        /*0018*/ 	.byte	0x04, 0x17
        /*001a*/ 	.short	(.L_15 - .L_14)
.L_14:
        /*001c*/ 	.word	0x00000000
        /*0020*/ 	.short	0x0004
        /*0022*/ 	.short	0x0020
        /*0024*/ 	.byte	0x00, 0xf4, 0x21, 0x00


	//----- nvinfo : EIATTR_KPARAM_INFO
	.align		4
.L_15:
        /*0028*/ 	.byte	0x04, 0x17
        /*002a*/ 	.short	(.L_17 - .L_16)
.L_16:
        /*002c*/ 	.word	0x00000000
        /*0030*/ 	.short	0x0003
        /*0032*/ 	.short	0x0018
        /*0034*/ 	.byte	0x00, 0xf4, 0x21, 0x00


	//----- nvinfo : EIATTR_KPARAM_INFO
	.align		4
.L_17:
        /*0038*/ 	.byte	0x04, 0x17
        /*003a*/ 	.short	(.L_19 - .L_18)
.L_18:
        /*003c*/ 	.word	0x00000000
        /*0040*/ 	.short	0x0002
        /*0042*/ 	.short	0x0010
        /*0044*/ 	.byte	0x00, 0xf4, 0x21, 0x00


	//----- nvinfo : EIATTR_KPARAM_INFO
	.align		4
.L_19:
        /*0048*/ 	.byte	0x04, 0x17
        /*004a*/ 	.short	(.L_21 - .L_20)
.L_20:
        /*004c*/ 	.word	0x00000000
        /*0050*/ 	.short	0x0001
        /*0052*/ 	.short	0x0008
        /*0054*/ 	.byte	0x00, 0xf4, 0x21, 0x00


	//----- nvinfo : EIATTR_KPARAM_INFO
	.align		4
.L_21:
        /*0058*/ 	.byte	0x04, 0x17
        /*005a*/ 	.short	(.L_23 - .L_22)
.L_22:
        /*005c*/ 	.word	0x00000000
        /*0060*/ 	.short	0x0000
        /*0062*/ 	.short	0x0000
        /*0064*/ 	.byte	0x00, 0xf4, 0x21, 0x00


	//----- nvinfo : EIATTR_SPARSE_MMA_MASK
	.align		4
.L_23:
        /*0068*/ 	.byte	0x03, 0x50
        /*006a*/ 	.short	0x0000


	//----- nvinfo : EIATTR_MAXREG_COUNT
	.align		4
        /*006c*/ 	.byte	0x03, 0x1b
        /*006e*/ 	.short	0x00ff


	//----- nvinfo : EIATTR_EXIT_INSTR_OFFSETS
	.align		4
        /*0070*/ 	.byte	0x04, 0x1c
        /*0072*/ 	.short	(.L_25 - .L_24)


	//   ....[0]....
.L_24:
        /*0074*/ 	.word	0x00000b80


	//   ....[1]....
        /*0078*/ 	.word	0x00000ba0


	//----- nvinfo : EIATTR_REQNTID
	.align		4
.L_25:
        /*007c*/ 	.byte	0x04, 0x10
        /*007e*/ 	.short	(.L_27 - .L_26)
.L_26:
        /*0080*/ 	.word	0x00000080
        /*0084*/ 	.word	0x00000001
        /*0088*/ 	.word	0x00000001


	//----- nvinfo : EIATTR_CBANK_PARAM_SIZE
	.align		4
.L_27:
        /*008c*/ 	.byte	0x03, 0x19
        /*008e*/ 	.short	0x002c


	//----- nvinfo : EIATTR_PARAM_CBANK
	.align		4
        /*0090*/ 	.byte	0x04, 0x0a
        /*0092*/ 	.short	(.L_29 - .L_28)
	.align		4
.L_28:
        /*0094*/ 	.word	index@(.nv.constant0.triton_poi_fused__native_batch_norm_legit_no_training_relu_17)
        /*0098*/ 	.short	0x0210
        /*009a*/ 	.short	0x002c


	//----- nvinfo : EIATTR_SW_WAR
	.align		4
.L_29:
        /*009c*/ 	.byte	0x04, 0x36
        /*009e*/ 	.short	(.L_31 - .L_30)
.L_30:
        /*00a0*/ 	.word	0x00000008
.L_31:


//--------------------- .nv.callgraph             --------------------------
	.section	.nv.callgraph,"",@"SHT_CUDA_CALLGRAPH"
	.align	4
	.sectionentsize	8
	.align		4
        /*0000*/ 	.word	0x00000000
	.align		4
        /*0004*/ 	.word	0xffffffff
	.align		4
        /*0008*/ 	.word	0x00000000
	.align		4
        /*000c*/ 	.word	0xfffffffe
	.align		4
        /*0010*/ 	.word	0x00000000
	.align		4
        /*0014*/ 	.word	0xfffffffd
	.align		4
        /*0018*/ 	.word	0x00000000
	.align		4
        /*001c*/ 	.word	0xfffffffc


//--------------------- .nv.constant4             --------------------------
	.section	.nv.constant4,"a",@progbits
	.align	8
	.align		8
.nv.constant4:
        /*0000*/ 	.dword	_$_str
	.align		8
        /*0008*/ 	.dword	_$_str_$_2


//--------------------- .text.triton_poi_fused__native_batch_norm_legit_no_training_relu_17 --------------------------
	.section	.text.triton_poi_fused__native_batch_norm_legit_no_training_relu_17,"ax",@progbits
	.align	128
        .global         triton_poi_fused__native_batch_norm_legit_no_training_relu_17
        .type           triton_poi_fused__native_batch_norm_legit_no_training_relu_17,@function
        .size           triton_poi_fused__native_batch_norm_legit_no_training_relu_17,(.L_x_1 - triton_poi_fused__native_batch_norm_legit_no_training_relu_17)
        .other          triton_poi_fused__native_batch_norm_legit_no_training_relu_17,@"STO_CUDA_ENTRY STV_DEFAULT"
triton_poi_fused__native_batch_norm_legit_no_training_relu_17:
.text.triton_poi_fused__native_batch_norm_legit_no_training_relu_17:
[----:B------:R-:W0:Y:S02]  /*0000*/  LDC R1, c[0x0][0x28] ;  /* 0x00000a00ff017b82 */ /* 0x000e240000000800 */
[----:B------:R-:W1:Y:S01]  /*0010*/  S2R R0, SR_TID.X ;  /* 0x0000000000007919 */ /* 0x000e620000002100 */
[----:B------:R-:W2:Y:S01]  /*0020*/  LDC.64 R2, c[0x0][0x220] ;  /* 0x00008800ff027b82 */ /* 0x000ea20000000a00 */
[----:B------:R-:W-:Y:S02]  /*0030*/  CS2R R12, SRZ ;  /* 0x00000000000c7805 */ /* 0x000fe4000001ff00 */
[----:B------:R-:W-:Y:S01]  /*0040*/  CS2R R14, SRZ ;  /* 0x00000000000e7805 */ /* 0x000fe2000001ff00 */
[----:B------:R-:W3:Y:S01]  /*0050*/  S2R R7, SR_CTAID.X ;  /* 0x0000000000077919 */ /* 0x000ee20000002500 */
[----:B------:R-:W-:Y:S01]  /*0060*/  ULDC.64 UR4, c[0x0][0x208] ;  /* 0x0000820000047ab9 */ /* 0x000fe20000000a00 */
[----:B------:R-:W-:Y:S02]  /*0070*/  CS2R R16, SRZ ;  /* 0x0000000000107805 */ /* 0x000fe4000001ff00 */
[----:B------:R-:W-:Y:S01]  /*0080*/  CS2R R18, SRZ ;  /* 0x0000000000127805 */ /* 0x000fe2000001ff00 */
[----:B------:R-:W4:Y:S08]  /*0090*/  LDC.64 R26, c[0x0][0x210] ;  /* 0x00008400ff1a7b82 */ /* 0x000f300000000a00 */
[----:B------:R-:W5:Y:S01]  /*00a0*/  LDC.64 R32, c[0x0][0x218] ;  /* 0x00008600ff207b82 */ /* 0x000f620000000a00 */
[----:B-1----:R-:W-:-:S04]  /*00b0*/  SHF.L.U32 R0, R0, 0x2, RZ ;  /* 0x0000000200007819 */ /* 0x002fc800000006ff */
[----:B------:R-:W-:-:S04]  /*00c0*/  LOP3.LUT R0, R0, 0x1fc, RZ, 0xc0, !PT ;  /* 0x000001fc00007812 */ /* 0x000fc800078ec0ff */
[----:B---3--:R-:W-:-:S04]  /*00d0*/  LEA R7, R7, R0, 0xa ;  /* 0x0000000007077211 */ /* 0x008fc800078e50ff */
[C---:B------:R-:W-:Y:S01]  /*00e0*/  ISETP.GE.AND P1, PT, R7.reuse, 0x72d80, PT ;  /* 0x00072d800700780c */ /* 0x040fe20003f26270 */
[----:B------:R-:W-:Y:S01]  /*00f0*/  IMAD.HI R0, R7, 0x2aaaaaab, RZ ;  /* 0x2aaaaaab07007827 */ /* 0x000fe200078e02ff */
[----:B------:R-:W-:-:S04]  /*0100*/  IADD3 R24, R7, 0x200, RZ ;  /* 0x0000020007187810 */ /* 0x000fc80007ffe0ff */
[----:B------:R-:W-:-:S04]  /*0110*/  SHF.R.U32.HI R5, RZ, 0x1f, R0 ;  /* 0x0000001fff057819 */ /* 0x000fc80000011600 */
[----:B------:R-:W-:Y:S01]  /*0120*/  LEA.HI R22, R0, R5, RZ, 0x1c ;  /* 0x0000000500167211 */ /* 0x000fe200078fe0ff */
[----:B------:R-:W-:-:S04]  /*0130*/  IMAD.HI R0, R24, 0x2aaaaaab, RZ ;  /* 0x2aaaaaab18007827 */ /* 0x000fc800078e02ff */
[----:B------:R-:W-:-:S04]  /*0140*/  IMAD R22, R22, -0x60, R7 ;  /* 0xffffffa016167824 */ /* 0x000fc800078e0207 */
[----:B--2---:R-:W-:-:S05]  /*0150*/  IMAD.WIDE R4, R22, 0x4, R2 ;  /* 0x0000000416047825 */ /* 0x004fca00078e0202 */
[----:B------:R1:W2:Y:S01]  /*0160*/  @!P1 LDG.E.EL.128 R12, desc[UR4][R4.64] ;  /* 0x00000004040c9981 */ /* 0x0002a2000c2e1d00 */
[----:B------:R-:W-:Y:S02]  /*0170*/  SHF.R.U32.HI R9, RZ, 0x1f, R0 ;  /* 0x0000001fff097819 */ /* 0x000fe40000011600 */
[----:B------:R-:W-:Y:S02]  /*0180*/  ISETP.GE.AND P0, PT, R24, 0x72d80, PT ;  /* 0x00072d801800780c */ /* 0x000fe40003f06270 */
[----:B------:R-:W-:-:S05]  /*0190*/  LEA.HI R9, R0, R9, RZ, 0x1c ;  /* 0x0000000900097211 */ /* 0x000fca00078fe0ff */
[----:B------:R-:W-:-:S04]  /*01a0*/  IMAD R24, R9, -0x60, R24 ;  /* 0xffffffa009187824 */ /* 0x000fc800078e0218 */
[----:B------:R-:W-:-:S05]  /*01b0*/  IMAD.WIDE R2, R24, 0x4, R2 ;  /* 0x0000000418027825 */ /* 0x000fca00078e0202 */
[----:B------:R3:W3:Y:S01]  /*01c0*/  @!P0 LDG.E.EL.128 R16, desc[UR4][R2.64] ;  /* 0x0000000402108981 */ /* 0x0006e2000c2e1d00 */
[----:B------:R-:W-:Y:S01]  /*01d0*/  HFMA2.MMA R0, -RZ, RZ, 1.625, 0 ;  /* 0x3e800000ff007435 */ /* 0x000fe200000001ff */
[----:B----4-:R-:W-:Y:S01]  /*01e0*/  IMAD.WIDE R26, R7, 0x4, R26 ;  /* 0x00000004071a7825 */ /* 0x010fe200078e021a */
[----:B-1----:R-:W-:Y:S02]  /*01f0*/  CS2R R4, SRZ ;  /* 0x0000000000047805 */ /* 0x002fe4000001ff00 */
[----:B------:R-:W-:Y:S02]  /*0200*/  CS2R R6, SRZ ;  /* 0x0000000000067805 */ /* 0x000fe4000001ff00 */
[----:B------:R-:W-:Y:S01]  /*0210*/  CS2R R8, SRZ ;  /* 0x0000000000087805 */ /* 0x000fe2000001ff00 */
[----:B-----5:R-:W-:Y:S01]  /*0220*/  IMAD.WIDE R20, R24, 0x4, R32 ;  /* 0x0000000418147825 */ /* 0x020fe200078e0220 */
[----:B------:R-:W-:-:S04]  /*0230*/  CS2R R10, SRZ ;  /* 0x00000000000a7805 */ /* 0x000fc8000001ff00 */
[----:B------:R1:W4:Y:S04]  /*0240*/  @!P0 LDG.E.EL.128 R4, desc[UR4][R20.64] ;  /* 0x0000000414048981 */ /* 0x000328000c2e1d00 */
[----:B------:R-:W4:Y:S01]  /*0250*/  @!P0 LDG.E.128 R8, desc[UR4][R26.64+0x800] ;  /* 0x000800041a088981 */ /* 0x000f22000c1e1d00 */
[----:B------:R-:W-:-:S04]  /*0260*/  IMAD.WIDE R32, R22, 0x4, R32 ;  /* 0x0000000416207825 */ /* 0x000fc800078e0220 */
[----:B--2---:R-:W-:Y:S01]  /*0270*/  FADD R12, R12, 0.0010000000474974513054 ;  /* 0x3a83126f0c0c7421 */ /* 0x004fe20000000000 */
[----:B---3--:R-:W-:Y:S01]  /*0280*/  FADD R3, R13, 0.0010000000474974513054 ;  /* 0x3a83126f0d037421 */ /* 0x008fe20000000000 */
[----:B------:R-:W-:Y:S01]  /*0290*/  FADD R13, R14, 0.0010000000474974513054 ;  /* 0x3a83126f0e0d7421 */ /* 0x000fe20000000000 */
[----:B------:R-:W-:Y:S01]  /*02a0*/  FADD R14, R15, 0.0010000000474974513054 ;  /* 0x3a83126f0f0e7421 */ /* 0x000fe20000000000 */
[----:B------:R-:W2:Y:S08]  /*02b0*/  MUFU.SQRT R2, R12 ;  /* 0x0000000c00027308 */ /* 0x000eb00000002000 */
[----:B------:R-:W3:Y:S01]  /*02c0*/  MUFU.SQRT R13, R13 ;  /* 0x0000000d000d7308 */ /* 0x000ee20000002000 */
[----:B--2---:R-:W-:-:S07]  /*02d0*/  FSETP.GT.AND P5, PT, R2, 8.50705917302346158658e+37, PT ;  /* 0x7e8000000200780b */ /* 0x004fce0003fa4000 */
[----:B------:R-:W2:Y:S01]  /*02e0*/  MUFU.SQRT R3, R3 ;  /* 0x0000000300037308 */ /* 0x000ea20000002000 */
[----:B------:R-:W-:Y:S01]  /*02f0*/  FADD R16, R16, 0.0010000000474974513054 ;  /* 0x3a83126f10107421 */ /* 0x000fe20000000000 */
[----:B------:R-:W-:Y:S01]  /*0300*/  FSETP.GEU.AND P2, PT, R2, 1.175494350822287508e-38, PT ;  /* 0x008000000200780b */ /* 0x000fe20003f4e000 */
[----:B------:R-:W-:Y:S01]  /*0310*/  FADD R17, R17, 0.0010000000474974513054 ;  /* 0x3a83126f11117421 */ /* 0x000fe20000000000 */
[----:B-1----:R-:W-:Y:S01]  /*0320*/  FSEL R20, R0, 1, P5 ;  /* 0x3f80000000147808 */ /* 0x002fe20002800000 */
[----:B------:R-:W-:Y:S01]  /*0330*/  FADD R18, R18, 0.0010000000474974513054 ;  /* 0x3a83126f12127421 */ /* 0x000fe20000000000 */
[----:B------:R-:W-:Y:S01]  /*0340*/  FADD R19, R19, 0.0010000000474974513054 ;  /* 0x3a83126f13137421 */ /* 0x000fe20000000000 */
[C---:B---3--:R-:W-:Y:S01]  /*0350*/  FSETP.GT.AND P6, PT, R13.reuse, 8.50705917302346158658e+37, PT ;  /* 0x7e8000000d00780b */ /* 0x048fe20003fc4000 */
[----:B------:R-:W1:Y:S03]  /*0360*/  MUFU.SQRT R14, R14 ;  /* 0x0000000e000e7308 */ /* 0x000e660000002000 */
[----:B------:R-:W-:Y:S01]  /*0370*/  FSEL R21, R0, 1, P6 ;  /* 0x3f80000000157808 */ /* 0x000fe20003000000 */
[----:B------:R-:W-:Y:S01]  /*0380*/  @P5 FMUL R2, R2, 0.25 ;  /* 0x3e80000002025820 */ /* 0x000fe20000400000 */
[----:B------:R-:W-:Y:S01]  /*0390*/  FSETP.GEU.AND P5, PT, R13, 1.175494350822287508e-38, PT ;  /* 0x008000000d00780b */ /* 0x000fe20003fae000 */
[----:B----4-:R-:W-:Y:S01]  /*03a0*/  FADD R7, -R7, R11 ;  /* 0x0000000b07077221 */ /* 0x010fe20000000100 */
[C---:B--2---:R-:W-:Y:S01]  /*03b0*/  FSETP.GT.AND P3, PT, R3.reuse, 8.50705917302346158658e+37, PT ;  /* 0x7e8000000300780b */ /* 0x044fe20003f64000 */
[----:B------:R-:W2:Y:S01]  /*03c0*/  MUFU.SQRT R15, R16 ;  /* 0x00000010000f7308 */ /* 0x000ea20000002000 */
[----:B------:R-:W-:Y:S01]  /*03d0*/  FSETP.GEU.AND P4, PT, R3, 1.175494350822287508e-38, PT ;  /* 0x008000000300780b */ /* 0x000fe20003f8e000 */
[----:B------:R-:W-:Y:S01]  /*03e0*/  @!P2 FMUL R2, R2, 16777216 ;  /* 0x4b8000000202a820 */ /* 0x000fe20000400000 */
[----:B------:R-:W-:Y:S01]  /*03f0*/  @!P2 FMUL R20, R20, 16777216 ;  /* 0x4b8000001414a820 */ /* 0x000fe20000400000 */
[----:B------:R-:W-:Y:S01]  /*0400*/  @P6 FMUL R13, R13, 0.25 ;  /* 0x3e8000000d0d6820 */ /* 0x000fe20000400000 */
[----:B-1----:R-:W-:-:S03]  /*0410*/  FSETP.GT.AND P2, PT, R14, 8.50705917302346158658e+37, PT ;  /* 0x7e8000000e00780b */ /* 0x002fc60003f44000 */
[----:B------:R1:W3:Y:S02]  /*0420*/  MUFU.SQRT R12, R17 ;  /* 0x00000011000c7308 */ /* 0x0002e40000002000 */
[----:B------:R-:W-:Y:S01]  /*0430*/  @!P5 FMUL R13, R13, 16777216 ;  /* 0x4b8000000d0dd820 */ /* 0x000fe20000400000 */
[----:B------:R-:W-:Y:S01]  /*0440*/  @!P5 FMUL R21, R21, 16777216 ;  /* 0x4b8000001515d820 */ /* 0x000fe20000400000 */
[----:B------:R-:W-:Y:S01]  /*0450*/  @P3 FMUL R3, R3, 0.25 ;  /* 0x3e80000003033820 */ /* 0x000fe20000400000 */
[C---:B------:R-:W-:Y:S02]  /*0460*/  FSEL R29, R0.reuse, 1, P2 ;  /* 0x3f800000001d7808 */ /* 0x040fe40001000000 */
[----:B--2---:R-:W-:Y:S01]  /*0470*/  FSETP.GT.AND P5, PT, R15, 8.50705917302346158658e+37, PT ;  /* 0x7e8000000f00780b */ /* 0x004fe20003fa4000 */
[----:B------:R-:W2:Y:S01]  /*0480*/  MUFU.SQRT R23, R18 ;  /* 0x0000001200177308 */ /* 0x000ea20000002000 */
[----:B-1----:R-:W-:Y:S01]  /*0490*/  FSEL R17, R0, 1, P3 ;  /* 0x3f80000000117808 */ /* 0x002fe20001800000 */
[----:B------:R-:W-:Y:S01]  /*04a0*/  @!P4 FMUL R3, R3, 16777216 ;  /* 0x4b8000000303c820 */ /* 0x000fe20000400000 */
[C---:B------:R-:W-:Y:S01]  /*04b0*/  FSETP.GEU.AND P3, PT, R14.reuse, 1.175494350822287508e-38, PT ;  /* 0x008000000e00780b */ /* 0x040fe20003f6e000 */
[----:B------:R-:W-:-:S02]  /*04c0*/  @P2 FMUL R14, R14, 0.25 ;  /* 0x3e8000000e0e2820 */ /* 0x000fc40000400000 */
[----:B------:R-:W-:Y:S01]  /*04d0*/  @!P4 FMUL R17, R17, 16777216 ;  /* 0x4b8000001111c820 */ /* 0x000fe20000400000 */
[C---:B------:R-:W-:Y:S01]  /*04e0*/  FSETP.GEU.AND P4, PT, R15.reuse, 1.175494350822287508e-38, PT ;  /* 0x008000000f00780b */ /* 0x040fe20003f8e000 */
[----:B------:R-:W1:Y:S01]  /*04f0*/  MUFU.RCP R28, R13 ;  /* 0x0000000d001c7308 */ /* 0x000e620000001000 */
[C---:B---3--:R-:W-:Y:S02]  /*0500*/  FSETP.GT.AND P6, PT, R12.reuse, 8.50705917302346158658e+37, PT ;  /* 0x7e8000000c00780b */ /* 0x048fe40003fc4000 */
[----:B------:R-:W-:Y:S01]  /*0510*/  FSETP.GEU.AND P2, PT, R12, 1.175494350822287508e-38, PT ;  /* 0x008000000c00780b */ /* 0x000fe20003f4e000 */
[----:B------:R-:W-:-:S04]  /*0520*/  @P5 FMUL R15, R15, 0.25 ;  /* 0x3e8000000f0f5820 */ /* 0x000fc80000400000 */
[----:B------:R-:W3:Y:S01]  /*0530*/  MUFU.SQRT R13, R19 ;  /* 0x00000013000d7308 */ /* 0x000ee20000002000 */
[----:B------:R-:W-:Y:S01]  /*0540*/  @!P3 FMUL R14, R14, 16777216 ;  /* 0x4b8000000e0eb820 */ /* 0x000fe20000400000 */
[----:B------:R-:W-:Y:S01]  /*0550*/  @!P3 FMUL R29, R29, 16777216 ;  /* 0x4b8000001d1db820 */ /* 0x000fe20000400000 */
[----:B--2---:R-:W-:Y:S01]  /*0560*/  FSETP.GT.AND P3, PT, R23, 8.50705917302346158658e+37, PT ;  /* 0x7e8000001700780b */ /* 0x004fe20003f64000 */
[----:B------:R-:W-:Y:S02]  /*0570*/  @!P4 FMUL R15, R15, 16777216 ;  /* 0x4b8000000f0fc820 */ /* 0x000fe40000400000 */
[----:B------:R-:W-:Y:S01]  /*0580*/  @P6 FMUL R12, R12, 0.25 ;  /* 0x3e8000000c0c6820 */ /* 0x000fe20000400000 */
[----:B-1----:R-:W-:Y:S01]  /*0590*/  FMUL R28, R28, R21 ;  /* 0x000000151c1c7220 */ /* 0x002fe20000400000 */
[----:B------:R1:W2:Y:S02]  /*05a0*/  MUFU.RCP R25, R2 ;  /* 0x0000000200197308 */ /* 0x0002a40000001000 */
[----:B------:R-:W-:-:S06]  /*05b0*/  @!P2 FMUL R12, R12, 16777216 ;  /* 0x4b8000000c0ca820 */ /* 0x000fcc0000400000 */
[----:B------:R4:W5:Y:S01]  /*05c0*/  MUFU.RCP R30, R3 ;  /* 0x00000003001e7308 */ /* 0x0009620000001000 */
[----:B-1----:R-:W-:Y:S02]  /*05d0*/  FSEL R2, R0, 1, P5 ;  /* 0x3f80000000027808 */ /* 0x002fe40002800000 */
[C---:B------:R-:W-:Y:S01]  /*05e0*/  FSETP.GEU.AND P5, PT, R23.reuse, 1.175494350822287508e-38, PT ;  /* 0x008000001700780b */ /* 0x040fe20003fae000 */
[----:B------:R-:W-:Y:S02]  /*05f0*/  @P3 FMUL R23, R23, 0.25 ;  /* 0x3e80000017173820 */ /* 0x000fe40000400000 */
[----:B------:R-:W-:Y:S01]  /*0600*/  @!P4 FMUL R2, R2, 16777216 ;  /* 0x4b8000000202c820 */ /* 0x000fe20000400000 */
[----:B---3--:R-:W-:Y:S01]  /*0610*/  FSETP.GT.AND P4, PT, R13, 8.50705917302346158658e+37, PT ;  /* 0x7e8000000d00780b */ /* 0x008fe20003f84000 */
[----:B------:R-:W1:Y:S01]  /*0620*/  MUFU.RCP R14, R14 ;  /* 0x0000000e000e7308 */ /* 0x000e620000001000 */
[----:B----4-:R-:W-:Y:S01]  /*0630*/  FSEL R3, R0, 1, P6 ;  /* 0x3f80000000037808 */ /* 0x010fe20003000000 */
[----:B--2---:R-:W-:Y:S01]  /*0640*/  FMUL R25, R25, R20 ;  /* 0x0000001419197220 */ /* 0x004fe20000400000 */
[----:B------:R-:W-:-:S03]  /*0650*/  FSETP.GEU.AND P6, PT, R13, 1.175494350822287508e-38, PT ;  /* 0x008000000d00780b */ /* 0x000fc60003fce000 */
[----:B------:R-:W-:Y:S01]  /*0660*/  @!P2 FMUL R3, R3, 16777216 ;  /* 0x4b8000000303a820 */ /* 0x000fe20000400000 */
[----:B-----5:R-:W-:Y:S01]  /*0670*/  FMUL R30, R30, R17 ;  /* 0x000000111e1e7220 */ /* 0x020fe20000400000 */
[----:B------:R-:W2:Y:S01]  /*0680*/  MUFU.RCP R15, R15 ;  /* 0x0000000f000f7308 */ /* 0x000ea20000001000 */
[----:B------:R-:W-:-:S03]  /*0690*/  @!P5 FMUL R23, R23, 16777216 ;  /* 0x4b8000001717d820 */ /* 0x000fc60000400000 */
[----:B------:R-:W-:Y:S01]  /*06a0*/  @P4 FMUL R13, R13, 0.25 ;  /* 0x3e8000000d0d4820 */ /* 0x000fe20000400000 */
[----:B-1----:R-:W-:-:S03]  /*06b0*/  FMUL R29, R14, R29 ;  /* 0x0000001d0e1d7220 */ /* 0x002fc60000400000 */
[----:B------:R-:W-:Y:S01]  /*06c0*/  @!P6 FMUL R13, R13, 16777216 ;  /* 0x4b8000000d0de820 */ /* 0x000fe20000400000 */
[----:B------:R-:W1:Y:S01]  /*06d0*/  MUFU.RCP R12, R12 ;  /* 0x0000000c000c7308 */ /* 0x000e620000001000 */
[C---:B------:R-:W-:Y:S01]  /*06e0*/  FSEL R14, R0.reuse, 1, P3 ;  /* 0x3f800000000e7808 */ /* 0x040fe20001800000 */
[----:B--2---:R-:W-:Y:S01]  /*06f0*/  FMUL R2, R15, R2 ;  /* 0x000000020f027220 */ /* 0x004fe20000400000 */
[----:B------:R-:W-:-:S05]  /*0700*/  FSEL R15, R0, 1, P4 ;  /* 0x3f800000000f7808 */ /* 0x000fca0002000000 */
[----:B------:R-:W2:Y:S01]  /*0710*/  MUFU.RCP R23, R23 ;  /* 0x0000001700177308 */ /* 0x000ea20000001000 */
[----:B------:R-:W-:Y:S01]  /*0720*/  @!P5 FMUL R14, R14, 16777216 ;  /* 0x4b8000000e0ed820 */ /* 0x000fe20000400000 */
[----:B------:R-:W-:Y:S01]  /*0730*/  @!P6 FMUL R15, R15, 16777216 ;  /* 0x4b8000000f0fe820 */ /* 0x000fe20000400000 */
[----:B------:R-:W-:Y:S02]  /*0740*/  CS2R R16, SRZ ;  /* 0x0000000000107805 */ /* 0x000fe4000001ff00 */
[----:B------:R-:W-:Y:S01]  /*0750*/  CS2R R18, SRZ ;  /* 0x0000000000127805 */ /* 0x000fe2000001ff00 */
[----:B-1----:R-:W-:Y:S02]  /*0760*/  FMUL R0, R12, R3 ;  /* 0x000000030c007220 */ /* 0x002fe40000400000 */
[----:B------:R1:W3:Y:S01]  /*0770*/  MUFU.RCP R20, R13 ;  /* 0x0000000d00147308 */ /* 0x0002e20000001000 */
[----:B------:R-:W-:Y:S02]  /*0780*/  FADD R3, -R4, R8 ;  /* 0x0000000804037221 */ /* 0x000fe40000000100 */
[----:B------:R-:W4:Y:S01]  /*0790*/  @!P1 LDG.E.128 R16, desc[UR4][R26.64] ;  /* 0x000000041a109981 */ /* 0x000f22000c1e1d00 */
[----:B--2---:R-:W-:Y:S01]  /*07a0*/  FMUL R23, R23, R14 ;  /* 0x0000000e17177220 */ /* 0x004fe20000400000 */
[----:B-1----:R-:W-:Y:S01]  /*07b0*/  CS2R R12, SRZ ;  /* 0x00000000000c7805 */ /* 0x002fe2000001ff00 */
[----:B---3--:R-:W-:Y:S01]  /*07c0*/  FMUL R20, R20, R15 ;  /* 0x0000000f14147220 */ /* 0x008fe20000400000 */
[----:B------:R-:W-:-:S06]  /*07d0*/  CS2R R14, SRZ ;  /* 0x00000000000e7805 */ /* 0x000fcc000001ff00 */
[----:B------:R1:W4:Y:S01]  /*07e0*/  @!P1 LDG.E.EL.128 R12, desc[UR4][R32.64] ;  /* 0x00000004200c9981 */ /* 0x000322000c2e1d00 */
[----:B------:R-:W-:Y:S01]  /*07f0*/  FADD R21, -R5, R9 ;  /* 0x0000000905157221 */ /* 0x000fe20000000100 */
[----:B------:R-:W-:Y:S01]  /*0800*/  FADD R6, -R6, R10 ;  /* 0x0000000a06067221 */ /* 0x000fe20000000100 */
[----:B------:R-:W2:Y:S08]  /*0810*/  LDC.64 R8, c[0x0][0x228] ;  /* 0x00008a00ff087b82 */ /* 0x000eb00000000a00 */
[----:B------:R-:W3:Y:S01]  /*0820*/  LDC.64 R10, c[0x0][0x230] ;  /* 0x00008c00ff0a7b82 */ /* 0x000ee20000000a00 */
[----:B------:R-:W-:Y:S01]  /*0830*/  FMUL R20, R20, R7 ;  /* 0x0000000714147220 */ /* 0x000fe20000400000 */
[----:B------:R-:W-:Y:S01]  /*0840*/  FMUL R23, R23, R6 ;  /* 0x0000000617177220 */ /* 0x000fe20000400000 */
[----:B------:R-:W-:Y:S01]  /*0850*/  CS2R R6, SRZ ;  /* 0x0000000000067805 */ /* 0x000fe2000001ff00 */
[----:B---3--:R-:W-:-:S04]  /*0860*/  IMAD.WIDE R34, R22, 0x4, R10 ;  /* 0x0000000416227825 */ /* 0x008fc800078e020a */
[----:B-1----:R-:W-:Y:S01]  /*0870*/  IMAD.WIDE R32, R24, 0x4, R10 ;  /* 0x0000000418207825 */ /* 0x002fe200078e020a */
[----:B------:R-:W-:-:S03]  /*0880*/  CS2R R10, SRZ ;  /* 0x00000000000a7805 */ /* 0x000fc6000001ff00 */
[----:B----4-:R-:W-:Y:S01]  /*0890*/  FADD R4, -R15, R19 ;  /* 0x000000130f047221 */ /* 0x010fe20000000100 */
[----:B------:R-:W-:Y:S01]  /*08a0*/  FADD R5, -R14, R18 ;  /* 0x000000120e057221 */ /* 0x000fe20000000100 */
[----:B------:R-:W-:Y:S01]  /*08b0*/  FADD R17, -R13, R17 ;  /* 0x000000110d117221 */ /* 0x000fe20000000100 */
[----:B------:R-:W-:Y:S01]  /*08c0*/  FADD R12, -R12, R16 ;  /* 0x000000100c0c7221 */ /* 0x000fe20000000100 */
[----:B------:R-:W-:Y:S01]  /*08d0*/  FMUL R16, R29, R4 ;  /* 0x000000041d107220 */ /* 0x000fe20000400000 */
[----:B------:R-:W-:Y:S01]  /*08e0*/  FMUL R13, R28, R5 ;  /* 0x000000051c0d7220 */ /* 0x000fe20000400000 */
[----:B--2---:R-:W-:Y:S01]  /*08f0*/  IMAD.WIDE R18, R22, 0x4, R8 ;  /* 0x0000000416127825 */ /* 0x004fe200078e0208 */
[----:B------:R-:W-:-:S03]  /*0900*/  CS2R R4, SRZ ;  /* 0x0000000000047805 */ /* 0x000fc6000001ff00 */
[----:B------:R-:W-:Y:S01]  /*0910*/  IMAD.WIDE R28, R24, 0x4, R8 ;  /* 0x00000004181c7825 */ /* 0x000fe200078e0208 */
[----:B------:R-:W-:Y:S02]  /*0920*/  CS2R R8, SRZ ;  /* 0x0000000000087805 */ /* 0x000fe4000001ff00 */
[----:B------:R1:W2:Y:S04]  /*0930*/  @!P1 LDG.E.EL.128 R4, desc[UR4][R18.64] ;  /* 0x0000000412049981 */ /* 0x0002a8000c2e1d00 */
[----:B------:R-:W2:Y:S01]  /*0940*/  @!P1 LDG.E.EL.128 R8, desc[UR4][R34.64] ;  /* 0x0000000422089981 */ /* 0x000ea2000c2e1d00 */
[----:B------:R-:W-:Y:S01]  /*0950*/  FMUL R30, R30, R17 ;  /* 0x000000111e1e7220 */ /* 0x000fe20000400000 */
[----:B------:R-:W-:Y:S01]  /*0960*/  FMUL R25, R25, R12 ;  /* 0x0000000c19197220 */ /* 0x000fe20000400000 */
[----:B------:R-:W-:-:S02]  /*0970*/  CS2R R14, SRZ ;  /* 0x00000000000e7805 */ /* 0x000fc4000001ff00 */
[----:B-1----:R-:W-:Y:S01]  /*0980*/  CS2R R18, SRZ ;  /* 0x0000000000127805 */ /* 0x002fe2000001ff00 */
[----:B--2---:R-:W-:Y:S01]  /*0990*/  FFMA R6, R13, R6, R10 ;  /* 0x000000060d067223 */ /* 0x004fe2000000000a */
[----:B------:R-:W-:Y:S01]  /*09a0*/  FFMA R7, R16, R7, R11 ;  /* 0x0000000710077223 */ /* 0x000fe2000000000b */
[----:B------:R-:W-:Y:S02]  /*09b0*/  CS2R R12, SRZ ;  /* 0x00000000000c7805 */ /* 0x000fe4000001ff00 */
[----:B------:R-:W-:-:S04]  /*09c0*/  CS2R R16, SRZ ;  /* 0x0000000000107805 */ /* 0x000fc8000001ff00 */
[----:B------:R-:W2:Y:S04]  /*09d0*/  @!P0 LDG.E.EL.128 R12, desc[UR4][R28.64] ;  /* 0x000000041c0c8981 */ /* 0x000ea8000c2e1d00 */
[----:B------:R-:W2:Y:S01]  /*09e0*/  @!P0 LDG.E.EL.128 R16, desc[UR4][R32.64] ;  /* 0x0000000420108981 */ /* 0x000ea2000c2e1d00 */
[----:B------:R-:W-:Y:S01]  /*09f0*/  FFMA R5, R30, R5, R9 ;  /* 0x000000051e057223 */ /* 0x000fe20000000009 */
[----:B------:R-:W-:Y:S01]  /*0a00*/  FFMA R4, R25, R4, R8 ;  /* 0x0000000419047223 */ /* 0x000fe20000000008 */
[----:B------:R-:W-:Y:S01]  /*0a10*/  FSETP.GEU.AND P2, PT, R7, RZ, PT ;  /* 0x000000ff0700720b */ /* 0x000fe20003f4e000 */
[----:B------:R-:W-:Y:S01]  /*0a20*/  FMUL R0, R0, R21 ;  /* 0x0000001500007220 */ /* 0x000fe20000400000 */
[----:B------:R-:W-:Y:S01]  /*0a30*/  FSETP.GEU.AND P3, PT, R6, RZ, PT ;  /* 0x000000ff0600720b */ /* 0x000fe20003f6e000 */
[----:B------:R-:W-:Y:S01]  /*0a40*/  FMUL R3, R2, R3 ;  /* 0x0000000302037220 */ /* 0x000fe20000400000 */
[----:B------:R-:W-:-:S02]  /*0a50*/  FSETP.GEU.AND P4, PT, R5, RZ, PT ;  /* 0x000000ff0500720b */ /* 0x000fc40003f8e000 */
[----:B------:R-:W-:Y:S02]  /*0a60*/  FSETP.GEU.AND P5, PT, R4, RZ, PT ;  /* 0x000000ff0400720b */ /* 0x000fe40003fae000 */
[----:B------:R-:W-:Y:S02]  /*0a70*/  SEL R7, R7, RZ, P2 ;  /* 0x000000ff07077207 */ /* 0x000fe40001000000 */
[----:B------:R-:W-:Y:S02]  /*0a80*/  SEL R6, R6, RZ, P3 ;  /* 0x000000ff06067207 */ /* 0x000fe40001800000 */
[----:B------:R-:W-:Y:S02]  /*0a90*/  SEL R5, R5, RZ, P4 ;  /* 0x000000ff05057207 */ /* 0x000fe40002000000 */
[----:B------:R-:W-:-:S05]  /*0aa0*/  SEL R4, R4, RZ, P5 ;  /* 0x000000ff04047207 */ /* 0x000fca0002800000 */
[----:B------:R1:W-:Y:S01]  /*0ab0*/  @!P1 STG.E.128 desc[UR4][R26.64], R4 ;  /* 0x000000041a009986 */ /* 0x0003e2000c101d04 */
[----:B--2---:R-:W-:Y:S01]  /*0ac0*/  FFMA R15, R20, R15, R19 ;  /* 0x0000000f140f7223 */ /* 0x004fe20000000013 */
[----:B------:R-:W-:Y:S01]  /*0ad0*/  FFMA R14, R23, R14, R18 ;  /* 0x0000000e170e7223 */ /* 0x000fe20000000012 */
[----:B------:R-:W-:Y:S01]  /*0ae0*/  FFMA R0, R0, R13, R17 ;  /* 0x0000000d00007223 */ /* 0x000fe20000000011 */
[----:B------:R-:W-:Y:S02]  /*0af0*/  FFMA R3, R3, R12, R16 ;  /* 0x0000000c03037223 */ /* 0x000fe40000000010 */
[----:B------:R-:W-:Y:S02]  /*0b00*/  FSETP.GEU.AND P1, PT, R15, RZ, PT ;  /* 0x000000ff0f00720b */ /* 0x000fe40003f2e000 */
[----:B------:R-:W-:Y:S02]  /*0b10*/  FSETP.GEU.AND P2, PT, R14, RZ, PT ;  /* 0x000000ff0e00720b */ /* 0x000fe40003f4e000 */
[----:B------:R-:W-:-:S02]  /*0b20*/  FSETP.GEU.AND P3, PT, R0, RZ, PT ;  /* 0x000000ff0000720b */ /* 0x000fc40003f6e000 */
[----:B------:R-:W-:Y:S02]  /*0b30*/  FSETP.GEU.AND P4, PT, R3, RZ, PT ;  /* 0x000000ff0300720b */ /* 0x000fe40003f8e000 */
[----:B------:R-:W-:Y:S02]  /*0b40*/  SEL R15, R15, RZ, P1 ;  /* 0x000000ff0f0f7207 */ /* 0x000fe40000800000 */
[----:B------:R-:W-:Y:S02]  /*0b50*/  SEL R14, R14, RZ, P2 ;  /* 0x000000ff0e0e7207 */ /* 0x000fe40001000000 */
[----:B------:R-:W-:Y:S02]  /*0b60*/  SEL R13, R0, RZ, P3 ;  /* 0x000000ff000d7207 */ /* 0x000fe40001800000 */
[----:B------:R-:W-:Y:S01]  /*0b70*/  SEL R12, R3, RZ, P4 ;  /* 0x000000ff030c7207 */ /* 0x000fe20002000000 */
[----:B-1----:R-:W-:Y:S06]  /*0b80*/  @P0 EXIT ;  /* 0x000000000000094d */ /* 0x002fec0003800000 */
[----:B------:R-:W-:Y:S01]  /*0b90*/  STG.E.128 desc[UR4][R26.64+0x800], R12 ;  /* 0x0008000c1a007986 */ /* 0x000fe2000c101d04 */
[----:B------:R-:W-:Y:S05]  /*0ba0*/  EXIT ;  /* 0x000000000000794d */ /* 0x000fea0003800000 */
.L_x_0:
[----:B------:R-:W-:-:S00]  /*0bb0*/  BRA `(.L_x_0) ;  /* 0xfffffffc00fc7947 */ /* 0x000fc0000383ffff */
[----:B------:R-:W-:-:S00]  /*0bc0*/  NOP ;  /* 0x0000000000007918 */ /* 0x000fc00000000000 */
        /* <DEDUP_REMOVED lines=11> */
.L_x_1:


//--------------------- .nv.global.init           --------------------------
	.section	.nv.global.init,"aw",@progbits
.nv.global.init:
	.type		_$_str,@object
	.size		_$_str,(_$_str_$_2 - _$_str)
_$_str:
        /*0000*/ 	.byte	0x5f, 0x5f, 0x43, 0x55, 0x44, 0x41, 0x5f, 0x46, 0x54, 0x5a, 0x00
	.type		_$_str_$_2,@object
	.size		_$_str_$_2,(.L_1 - _$_str_$_2)
_$_str_$_2:
        /*000b*/ 	.byte	0x5f, 0x5f, 0x43, 0x55, 0x44, 0x41, 0x5f, 0x50, 0x52, 0x45, 0x43, 0x5f, 0x53, 0x51, 0x52, 0x54
        /*001b*/ 	.byte	0x00
.L_1:


//--------------------- .nv.constant0.triton_poi_fused__native_batch_norm_legit_no_training_relu_17 --------------------------
	.section	.nv.constant0.triton_poi_fused__native_batch_norm_legit_no_training_relu_17,"a",@progbits
	.sectionflags	@""
	.align	4
.nv.constant0.triton_poi_fused__native_batch_norm_legit_no_training_relu_17:
	.zero		572
